//
// Generated by NVIDIA NVVM Compiler
//
// Compiler Build ID: CL-36424714
// Cuda compilation tools, release 13.0, V13.0.88
// Based on NVVM 20.0.0
//

.version 9.0
.target sm_100
.address_size 64

	// .globl	_Z11bucket_sortPiS_i

.visible .entry _Z11bucket_sortPiS_i(
	.param .u64 .ptr .align 1 _Z11bucket_sortPiS_i_param_0,
	.param .u64 .ptr .align 1 _Z11bucket_sortPiS_i_param_1,
	.param .u32 _Z11bucket_sortPiS_i_param_2
)
{
	.reg .pred 	%p<5>;
	.reg .b32 	%r<22>;
	.reg .b64 	%rd<13>;

	ld.param.u64 	%rd4, [_Z11bucket_sortPiS_i_param_0];
	ld.param.u64 	%rd5, [_Z11bucket_sortPiS_i_param_1];
	ld.param.u32 	%r7, [_Z11bucket_sortPiS_i_param_2];
	cvta.to.global.u64 	%rd1, %rd4;
	cvta.to.global.u64 	%rd2, %rd5;
	mov.u32 	%r8, %ctaid.x;
	mov.u32 	%r9, %ntid.x;
	mov.u32 	%r10, %tid.x;
	mad.lo.s32 	%r11, %r8, %r9, %r10;
	mul.wide.s32 	%rd6, %r11, 4;
	add.s64 	%rd7, %rd2, %rd6;
	ld.global.u32 	%r12, [%rd7];
	mul.wide.s32 	%rd8, %r12, 4;
	add.s64 	%rd9, %rd1, %rd8;
	atom.global.add.u32 	%r13, [%rd9], 1;
	bar.sync 	0;
	setp.lt.s32 	%p1, %r7, 1;
	@%p1 bra 	$L__BB0_6;
	mov.b32 	%r21, 0;
	mov.u32 	%r19, %r21;
$L__BB0_2:
	mul.wide.u32 	%rd10, %r19, 4;
	add.s64 	%rd3, %rd1, %rd10;
	ld.global.u32 	%r15, [%rd3];
	setp.lt.s32 	%p2, %r15, 1;
	@%p2 bra 	$L__BB0_5;
	mov.u32 	%r20, %r21;
$L__BB0_4:
	add.s32 	%r21, %r20, 1;
	mul.wide.s32 	%rd11, %r20, 4;
	add.s64 	%rd12, %rd2, %rd11;
	st.global.u32 	[%rd12], %r19;
	ld.global.u32 	%r16, [%rd3];
	add.s32 	%r17, %r16, -1;
	st.global.u32 	[%rd3], %r17;
	setp.gt.s32 	%p3, %r16, 1;
	mov.u32 	%r20, %r21;
	@%p3 bra 	$L__BB0_4;
$L__BB0_5:
	add.s32 	%r19, %r19, 1;
	setp.ne.s32 	%p4, %r19, %r7;
	@%p4 bra 	$L__BB0_2;
$L__BB0_6:
	ret;

}


// ===== COMPILED SASS (sm_100) =====

	.target	sm_100

	.elftype	@"ET_EXEC"


//--------------------- .note.nv.tkinfo           --------------------------
	.section	.note.nv.tkinfo,"",@"SHT_NOTE"
	.sectionflags	@"SHF_NOTE_NV_TKINFO"
	.tkinfo
        /*0018*/ 	.word	0x00000002
        /*0030*/ 	.string	""
        /*0030*/ 	.string	"ptxas"
        /*0030*/ 	.string	"Cuda compilation tools, release 13.0, V13.0.88"
        /*0030*/ 	.string	"Build cuda_13.0.r13.0/compiler.36424714_0"
        /*0030*/ 	.string	"-arch sm_100 -m 64 "



//--------------------- .note.nv.cuinfo           --------------------------
	.section	.note.nv.cuinfo,"",@"SHT_NOTE"
	.sectionflags	@"SHF_NOTE_NV_CUINFO"
        /*0018*/ 	.short	0x0002
        /*001a*/ 	.short	0x0064
        /*001c*/ 	.short	0x0082
	.zero		2


//--------------------- .nv.info                  --------------------------
	.section	.nv.info,"",@"SHT_CUDA_INFO"
	.align	4


	//----- nvinfo : EIATTR_REGCOUNT
	.align		4
        /*0000*/ 	.byte	0x04, 0x2f
        /*0002*/ 	.short	(.L_1 - .L_0)
	.align		4
.L_0:
        /*0004*/ 	.word	index@(_Z11bucket_sortPiS_i)
        /*0008*/ 	.word	0x0000000e


	//----- nvinfo : EIATTR_FRAME_SIZE
	.align		4
.L_1:
        /*000c*/ 	.byte	0x04, 0x11
        /*000e*/ 	.short	(.L_3 - .L_2)
	.align		4
.L_2:
        /*0010*/ 	.word	index@(_Z11bucket_sortPiS_i)
        /*0014*/ 	.word	0x00000000


	//----- nvinfo : EIATTR_MIN_STACK_SIZE
	.align		4
.L_3:
        /*0018*/ 	.byte	0x04, 0x12
        /*001a*/ 	.short	(.L_5 - .L_4)
	.align		4
.L_4:
        /*001c*/ 	.word	index@(_Z11bucket_sortPiS_i)
        /*0020*/ 	.word	0x00000000
.L_5:


//--------------------- .nv.compat                --------------------------
	.section	.nv.compat,"",@"SHT_CUDA_COMPAT_INFO"
	.align	4
        /*0000*/ 	.byte	0x02, 0x09, 0x00, 0x00, 0x02, 0x02, 0x01, 0x00, 0x02, 0x05, 0x05, 0x00, 0x03, 0x07, 0x01, 0x01
        /*0010*/ 	.byte	0x02, 0x03, 0x00, 0x00, 0x02, 0x06, 0x01, 0x00, 0x04, 0x0b, 0x08, 0x00, 0x09, 0x00, 0x00, 0x00
        /*0020*/ 	.byte	0x00, 0x00, 0x00, 0x00


//--------------------- .nv.info._Z11bucket_sortPiS_i --------------------------
	.section	.nv.info._Z11bucket_sortPiS_i,"",@"SHT_CUDA_INFO"
	.sectionflags	@""
	.align	4


	//----- nvinfo : EIATTR_CUDA_API_VERSION
	.align		4
        /*0000*/ 	.byte	0x04, 0x37
        /*0002*/ 	.short	(.L_7 - .L_6)
.L_6:
        /*0004*/ 	.word	0x00000082


	//----- nvinfo : EIATTR_KPARAM_INFO
	.align		4
.L_7:
        /*0008*/ 	.byte	0x04, 0x17
        /*000a*/ 	.short	(.L_9 - .L_8)
.L_8:
        /*000c*/ 	.word	0x00000000
        /*0010*/ 	.short	0x0002
        /*0012*/ 	.short	0x0010
        /*0014*/ 	.byte	0x00, 0xf0, 0x11, 0x00


	//----- nvinfo : EIATTR_KPARAM_INFO
	.align		4
.L_9:
        /*0018*/ 	.byte	0x04, 0x17
        /*001a*/ 	.short	(.L_11 - .L_10)
.L_10:
        /*001c*/ 	.word	0x00000000
        /*0020*/ 	.short	0x0001
        /*0022*/ 	.short	0x0008
        /*0024*/ 	.byte	0x00, 0xf5, 0x21, 0x00


	//----- nvinfo : EIATTR_KPARAM_INFO
	.align		4
.L_11:
        /*0028*/ 	.byte	0x04, 0x17
        /*002a*/ 	.short	(.L_13 - .L_12)
.L_12:
        /*002c*/ 	.word	0x00000000
        /*0030*/ 	.short	0x0000
        /*0032*/ 	.short	0x0000
        /*0034*/ 	.byte	0x00, 0xf5, 0x21, 0x00


	//----- nvinfo : EIATTR_SPARSE_MMA_MASK
	.align		4
.L_13:
        /*0038*/ 	.byte	0x03, 0x50
        /*003a*/ 	.short	0x0000


	//----- nvinfo : EIATTR_MAXREG_COUNT
	.align		4
        /*003c*/ 	.byte	0x03, 0x1b
        /*003e*/ 	.short	0x00ff


	//----- nvinfo : EIATTR_NUM_BARRIERS
	.align		4
        /*0040*/ 	.byte	0x02, 0x4c
        /*0042*/ 	.byte	0x01
	.zero		1


	//----- nvinfo : EIATTR_MERCURY_ISA_VERSION
	.align		4
        /*0044*/ 	.byte	0x03, 0x5f
        /*0046*/ 	.short	0x0101


	//----- nvinfo : EIATTR_VRC_CTA_INIT_COUNT
	.align		4
        /*0048*/ 	.byte	0x02, 0x4a
	.zero		1
	.zero		1


	//----- nvinfo : EIATTR_EXIT_INSTR_OFFSETS
	.align		4
        /*004c*/ 	.byte	0x04, 0x1c
        /*004e*/ 	.short	(.L_15 - .L_14)


	//   ....[0]....
.L_14:
        /*0050*/ 	.word	0x00000100


	//   ....[1]....
        /*0054*/ 	.word	0x00000250


	//----- nvinfo : EIATTR_CBANK_PARAM_SIZE
	.align		4
.L_15:
        /*0058*/ 	.byte	0x03, 0x19
        /*005a*/ 	.short	0x0014


	//----- nvinfo : EIATTR_PARAM_CBANK
	.align		4
        /*005c*/ 	.byte	0x04, 0x0a
        /*005e*/ 	.short	(.L_17 - .L_16)
	.align		4
.L_16:
        /*0060*/ 	.word	index@(.nv.constant0._Z11bucket_sortPiS_i)
        /*0064*/ 	.short	0x0380
        /*0066*/ 	.short	0x0014


	//----- nvinfo : EIATTR_SW_WAR
	.align		4
.L_17:
        /*0068*/ 	.byte	0x04, 0x36
        /*006a*/ 	.short	(.L_19 - .L_18)
.L_18:
        /*006c*/ 	.word	0x00000008
.L_19:


//--------------------- .nv.callgraph             --------------------------
	.section	.nv.callgraph,"",@"SHT_CUDA_CALLGRAPH"
	.align	4
	.sectionentsize	8
	.align		4
        /*0000*/ 	.word	0x00000000
	.align		4
        /*0004*/ 	.word	0xffffffff
	.align		4
        /*0008*/ 	.word	0x00000000
	.align		4
        /*000c*/ 	.word	0xfffffffe
	.align		4
        /*0010*/ 	.word	0x00000000
	.align		4
        /*0014*/ 	.word	0xfffffffd
	.align		4
        /*0018*/ 	.word	0x00000000
	.align		4
        /*001c*/ 	.word	0xfffffffc


//--------------------- .text._Z11bucket_sortPiS_i --------------------------
	.section	.text._Z11bucket_sortPiS_i,"ax",@progbits
	.align	128
        .global         _Z11bucket_sortPiS_i
        .type           _Z11bucket_sortPiS_i,@function
        .size           _Z11bucket_sortPiS_i,(.L_x_4 - _Z11bucket_sortPiS_i)
        .other          _Z11bucket_sortPiS_i,@"STO_CUDA_ENTRY STV_DEFAULT"
_Z11bucket_sortPiS_i:
.text._Z11bucket_sortPiS_i:
[----:B------:R-:W-:Y:S01]  /*0000*/  LDC R1, c[0x0][0x37c] ;  /* 0x0000df00ff017b82 */ /* 0x000fe20000000800 */
[----:B------:R-:W0:Y:S07]  /*0010*/  S2R R0, SR_TID.X ;  /* 0x0000000000007919 */ /* 0x000e2e0000002100 */
[----:B------:R-:W0:Y:S01]  /*0020*/  S2UR UR6, SR_CTAID.X ;  /* 0x00000000000679c3 */ /* 0x000e220000002500 */
[----:B------:R-:W1:Y:S07]  /*0030*/  LDCU.64 UR4, c[0x0][0x358] ;  /* 0x00006b00ff0477ac */ /* 0x000e6e0008000a00 */
[----:B------:R-:W0:Y:S08]  /*0040*/  LDC R5, c[0x0][0x360] ;  /* 0x0000d800ff057b82 */ /* 0x000e300000000800 */
[----:B------:R-:W2:Y:S01]  /*0050*/  LDC.64 R2, c[0x0][0x388] ;  /* 0x0000e200ff027b82 */ /* 0x000ea20000000a00 */
[----:B0-----:R-:W-:-:S07]  /*0060*/  IMAD R5, R5, UR6, R0 ;  /* 0x0000000605057c24 */ /* 0x001fce000f8e0200 */
[----:B------:R-:W0:Y:S01]  /*0070*/  LDC R0, c[0x0][0x390] ;  /* 0x0000e400ff007b82 */ /* 0x000e220000000800 */
[----:B--2---:R-:W-:-:S07]  /*0080*/  IMAD.WIDE R2, R5, 0x4, R2 ;  /* 0x0000000405027825 */ /* 0x004fce00078e0202 */
[----:B------:R-:W2:Y:S01]  /*0090*/  LDC.64 R4, c[0x0][0x380] ;  /* 0x0000e000ff047b82 */ /* 0x000ea20000000a00 */
[----:B-1----:R-:W2:Y:S01]  /*00a0*/  LDG.E R3, desc[UR4][R2.64] ;  /* 0x0000000402037981 */ /* 0x002ea2000c1e1900 */
[----:B------:R-:W-:Y:S01]  /*00b0*/  HFMA2 R7, -RZ, RZ, 0, 5.9604644775390625e-08 ;  /* 0x00000001ff077431 */ /* 0x000fe200000001ff */
[----:B0-----:R-:W-:Y:S01]  /*00c0*/  ISETP.GE.AND P0, PT, R0, 0x1, PT ;  /* 0x000000010000780c */ /* 0x001fe20003f06270 */
[----:B--2---:R-:W-:-:S05]  /*00d0*/  IMAD.WIDE R4, R3, 0x4, R4 ;  /* 0x0000000403047825 */ /* 0x004fca00078e0204 */
[----:B------:R0:W-:Y:S01]  /*00e0*/  REDG.E.ADD.STRONG.GPU desc[UR4][R4.64], R7 ;  /* 0x000000070400798e */ /* 0x0001e2000c12e104 */
[----:B------:R-:W-:Y:S06]  /*00f0*/  BAR.SYNC.DEFER_BLOCKING 0x0 ;  /* 0x0000000000007b1d */ /* 0x000fec0000010000 */
[----:B------:R-:W-:Y:S05]  /*0100*/  @!P0 EXIT ;  /* 0x000000000000894d */ /* 0x000fea0003800000 */
[----:B------:R-:W-:Y:S02]  /*0110*/  MOV R0, RZ ;  /* 0x000000ff00007202 */ /* 0x000fe40000000f00 */
[----:B------:R-:W-:-:S07]  /*0120*/  MOV R9, RZ ;  /* 0x000000ff00097202 */ /* 0x000fce0000000f00 */
.L_x_2:
[----:B0-----:R-:W0:Y:S02]  /*0130*/  LDC.64 R4, c[0x0][0x380] ;  /* 0x0000e000ff047b82 */ /* 0x001e240000000a00 */
[----:B0-----:R-:W-:-:S05]  /*0140*/  IMAD.WIDE.U32 R4, R9, 0x4, R4 ;  /* 0x0000000409047825 */ /* 0x001fca00078e0004 */
[----:B------:R-:W2:Y:S02]  /*0150*/  LDG.E R2, desc[UR4][R4.64] ;  /* 0x0000000404027981 */ /* 0x000ea4000c1e1900 */
[----:B--2---:R-:W-:-:S13]  /*0160*/  ISETP.GE.AND P0, PT, R2, 0x1, PT ;  /* 0x000000010200780c */ /* 0x004fda0003f06270 */
[----:B------:R-:W-:Y:S05]  /*0170*/  @!P0 BRA `(.L_x_0) ;  /* 0x0000000000248947 */ /* 0x000fea0003800000 */
[----:B------:R-:W0:Y:S02]  /*0180*/  LDC.64 R6, c[0x0][0x388] ;  /* 0x0000e200ff067b82 */ /* 0x000e240000000a00 */
.L_x_1:
[----:B01----:R-:W-:-:S05]  /*0190*/  IMAD.WIDE R2, R0, 0x4, R6 ;  /* 0x0000000400027825 */ /* 0x003fca00078e0206 */
[----:B------:R1:W-:Y:S04]  /*01a0*/  STG.E desc[UR4][R2.64], R9 ;  /* 0x0000000902007986 */ /* 0x0003e8000c101904 */
[----:B------:R-:W2:Y:S01]  /*01b0*/  LDG.E R8, desc[UR4][R4.64] ;  /* 0x0000000404087981 */ /* 0x000ea2000c1e1900 */
[----:B------:R-:W-:Y:S02]  /*01c0*/  IADD3 R0, PT, PT, R0, 0x1, RZ ;  /* 0x0000000100007810 */ /* 0x000fe40007ffe0ff */
[C---:B--2---:R-:W-:Y:S01]  /*01d0*/  ISETP.GT.AND P0, PT, R8.reuse, 0x1, PT ;  /* 0x000000010800780c */ /* 0x044fe20003f04270 */
[----:B------:R-:W-:-:S05]  /*01e0*/  VIADD R11, R8, 0xffffffff ;  /* 0xffffffff080b7836 */ /* 0x000fca0000000000 */
[----:B------:R1:W-:Y:S07]  /*01f0*/  STG.E desc[UR4][R4.64], R11 ;  /* 0x0000000b04007986 */ /* 0x0003ee000c101904 */
[----:B------:R-:W-:Y:S05]  /*0200*/  @P0 BRA `(.L_x_1) ;  /* 0xfffffffc00e00947 */ /* 0x000fea000383ffff */
.L_x_0:
[----:B------:R-:W0:Y:S01]  /*0210*/  LDCU UR6, c[0x0][0x390] ;  /* 0x00007200ff0677ac */ /* 0x000e220008000800 */
[----:B-1----:R-:W-:-:S05]  /*0220*/  VIADD R9, R9, 0x1 ;  /* 0x0000000109097836 */ /* 0x002fca0000000000 */
[----:B0-----:R-:W-:-:S13]  /*0230*/  ISETP.NE.AND P0, PT, R9, UR6, PT ;  /* 0x0000000609007c0c */ /* 0x001fda000bf05270 */
[----:B------:R-:W-:Y:S05]  /*0240*/  @P0 BRA `(.L_x_2) ;  /* 0xfffffffc00b80947 */ /* 0x000fea000383ffff */
[----:B------:R-:W-:Y:S05]  /*0250*/  EXIT ;  /* 0x000000000000794d */ /* 0x000fea0003800000 */
.L_x_3:
[----:B------:R-:W-:-:S00]  /*0260*/  BRA `(.L_x_3) ;  /* 0xfffffffc00fc7947 */ /* 0x000fc0000383ffff */
[----:B------:R-:W-:-:S00]  /*0270*/  NOP ;  /* 0x0000000000007918 */ /* 0x000fc00000000000 */
        /* <DEDUP_REMOVED lines=8> */
.L_x_4:


//--------------------- .nv.shared.reserved.0     --------------------------
	.section	.nv.shared.reserved.0,"aw",@nobits
	.weak		__nv_reservedSMEM_offset_0_alias
	.size		__nv_reservedSMEM_offset_0_alias, 0, 64
	.other		__nv_reservedSMEM_offset_0_alias,@"STO_CUDA_RESERVED_SHARED STV_DEFAULT"
__nv_reservedSMEM_offset_0_alias:
	.zero		0
	.zero		64


//--------------------- .nv.constant0._Z11bucket_sortPiS_i --------------------------
	.section	.nv.constant0._Z11bucket_sortPiS_i,"a",@progbits
	.sectionflags	@""
	.align	4
.nv.constant0._Z11bucket_sortPiS_i:
	.zero		916


//--------------------- SYMBOLS --------------------------

	.type		.nv.reservedSmem.offset0,@object
	.size		.nv.reservedSmem.offset0,0x4
